//
// Generated by NVIDIA NVVM Compiler
//
// Compiler Build ID: CL-36424714
// Cuda compilation tools, release 13.0, V13.0.88
// Based on NVVM 20.0.0
//

.version 9.0
.target sm_100
.address_size 64

	// .globl	_Z11g_getCost_3PfS_fi
// _ZZ11g_getCost_3PfS_fiE4_sum has been demoted

.visible .entry _Z11g_getCost_3PfS_fi(
	.param .u64 .ptr .align 1 _Z11g_getCost_3PfS_fi_param_0,
	.param .u64 .ptr .align 1 _Z11g_getCost_3PfS_fi_param_1,
	.param .f32 _Z11g_getCost_3PfS_fi_param_2,
	.param .u32 _Z11g_getCost_3PfS_fi_param_3
)
{
	.reg .pred 	%p<9>;
	.reg .b32 	%r<22>;
	.reg .b32 	%f<7>;
	.reg .b64 	%rd<5>;
	// demoted variable
	.shared .align 4 .b8 _ZZ11g_getCost_3PfS_fiE4_sum[128];
	ld.param.u64 	%rd2, [_Z11g_getCost_3PfS_fi_param_1];
	ld.param.u32 	%r10, [_Z11g_getCost_3PfS_fi_param_3];
	mov.u32 	%r1, %tid.x;
	shl.b32 	%r11, %r1, 2;
	mov.u32 	%r12, _ZZ11g_getCost_3PfS_fiE4_sum;
	add.s32 	%r2, %r12, %r11;
	mov.b32 	%r13, 0;
	st.shared.u32 	[%r2], %r13;
	bar.sync 	0;
	setp.lt.s32 	%p1, %r10, 1;
	@%p1 bra 	$L__BB0_5;
	mov.u32 	%r3, %ntid.x;
	cvta.to.global.u64 	%rd1, %rd2;
	mov.b32 	%r20, 0;
$L__BB0_2:
	add.s32 	%r5, %r20, %r1;
	setp.ge.s32 	%p2, %r5, %r10;
	@%p2 bra 	$L__BB0_4;
	mul.wide.s32 	%rd3, %r5, 4;
	add.s64 	%rd4, %rd1, %rd3;
	ld.global.f32 	%f1, [%rd4];
	ld.shared.f32 	%f2, [%r2];
	fma.rn.f32 	%f3, %f1, %f1, %f2;
	st.shared.f32 	[%r2], %f3;
$L__BB0_4:
	add.s32 	%r20, %r20, %r3;
	setp.lt.s32 	%p3, %r20, %r10;
	@%p3 bra 	$L__BB0_2;
$L__BB0_5:
	mov.u32 	%r21, %ntid.x;
	setp.eq.s32 	%p4, %r21, 1;
	@%p4 bra 	$L__BB0_9;
$L__BB0_6:
	bar.sync 	0;
	add.s32 	%r15, %r21, 1;
	shr.u32 	%r9, %r15, 1;
	setp.ge.u32 	%p5, %r1, %r9;
	add.s32 	%r16, %r9, %r1;
	setp.ge.u32 	%p6, %r16, %r21;
	or.pred  	%p7, %p5, %p6;
	@%p7 bra 	$L__BB0_8;
	shl.b32 	%r18, %r9, 2;
	add.s32 	%r19, %r2, %r18;
	ld.shared.f32 	%f4, [%r19];
	ld.shared.f32 	%f5, [%r2];
	add.f32 	%f6, %f4, %f5;
	st.shared.f32 	[%r2], %f6;
$L__BB0_8:
	setp.ne.s32 	%p8, %r9, 1;
	mov.u32 	%r21, %r9;
	@%p8 bra 	$L__BB0_6;
$L__BB0_9:
	ret;

}


// ===== COMPILED SASS (sm_100) =====

	.target	sm_100

	.elftype	@"ET_EXEC"


//--------------------- .note.nv.tkinfo           --------------------------
	.section	.note.nv.tkinfo,"",@"SHT_NOTE"
	.sectionflags	@"SHF_NOTE_NV_TKINFO"
	.tkinfo
        /*0018*/ 	.word	0x00000002
        /*0030*/ 	.string	""
        /*0030*/ 	.string	"ptxas"
        /*0030*/ 	.string	"Cuda compilation tools, release 13.0, V13.0.88"
        /*0030*/ 	.string	"Build cuda_13.0.r13.0/compiler.36424714_0"
        /*0030*/ 	.string	"-arch sm_100 -m 64 "



//--------------------- .note.nv.cuinfo           --------------------------
	.section	.note.nv.cuinfo,"",@"SHT_NOTE"
	.sectionflags	@"SHF_NOTE_NV_CUINFO"
        /*0018*/ 	.short	0x0002
        /*001a*/ 	.short	0x0064
        /*001c*/ 	.short	0x0082
	.zero		2


//--------------------- .nv.info                  --------------------------
	.section	.nv.info,"",@"SHT_CUDA_INFO"
	.align	4


	//----- nvinfo : EIATTR_REGCOUNT
	.align		4
        /*0000*/ 	.byte	0x04, 0x2f
        /*0002*/ 	.short	(.L_1 - .L_0)
	.align		4
.L_0:
        /*0004*/ 	.word	index@(_Z11g_getCost_3PfS_fi)
        /*0008*/ 	.word	0x0000000a


	//----- nvinfo : EIATTR_FRAME_SIZE
	.align		4
.L_1:
        /*000c*/ 	.byte	0x04, 0x11
        /*000e*/ 	.short	(.L_3 - .L_2)
	.align		4
.L_2:
        /*0010*/ 	.word	index@(_Z11g_getCost_3PfS_fi)
        /*0014*/ 	.word	0x00000000


	//----- nvinfo : EIATTR_MIN_STACK_SIZE
	.align		4
.L_3:
        /*0018*/ 	.byte	0x04, 0x12
        /*001a*/ 	.short	(.L_5 - .L_4)
	.align		4
.L_4:
        /*001c*/ 	.word	index@(_Z11g_getCost_3PfS_fi)
        /*0020*/ 	.word	0x00000000
.L_5:


//--------------------- .nv.compat                --------------------------
	.section	.nv.compat,"",@"SHT_CUDA_COMPAT_INFO"
	.align	4
        /*0000*/ 	.byte	0x02, 0x09, 0x00, 0x00, 0x02, 0x02, 0x01, 0x00, 0x02, 0x05, 0x05, 0x00, 0x03, 0x07, 0x01, 0x01
        /*0010*/ 	.byte	0x02, 0x03, 0x00, 0x00, 0x02, 0x06, 0x01, 0x00, 0x04, 0x0b, 0x08, 0x00, 0x09, 0x00, 0x00, 0x00
        /*0020*/ 	.byte	0x00, 0x00, 0x00, 0x00


//--------------------- .nv.info._Z11g_getCost_3PfS_fi --------------------------
	.section	.nv.info._Z11g_getCost_3PfS_fi,"",@"SHT_CUDA_INFO"
	.sectionflags	@""
	.align	4


	//----- nvinfo : EIATTR_CUDA_API_VERSION
	.align		4
        /*0000*/ 	.byte	0x04, 0x37
        /*0002*/ 	.short	(.L_7 - .L_6)
.L_6:
        /*0004*/ 	.word	0x00000082


	//----- nvinfo : EIATTR_KPARAM_INFO
	.align		4
.L_7:
        /*0008*/ 	.byte	0x04, 0x17
        /*000a*/ 	.short	(.L_9 - .L_8)
.L_8:
        /*000c*/ 	.word	0x00000000
        /*0010*/ 	.short	0x0003
        /*0012*/ 	.short	0x0014
        /*0014*/ 	.byte	0x00, 0xf0, 0x11, 0x00


	//----- nvinfo : EIATTR_KPARAM_INFO
	.align		4
.L_9:
        /*0018*/ 	.byte	0x04, 0x17
        /*001a*/ 	.short	(.L_11 - .L_10)
.L_10:
        /*001c*/ 	.word	0x00000000
        /*0020*/ 	.short	0x0002
        /*0022*/ 	.short	0x0010
        /*0024*/ 	.byte	0x00, 0xf0, 0x11, 0x00


	//----- nvinfo : EIATTR_KPARAM_INFO
	.align		4
.L_11:
        /*0028*/ 	.byte	0x04, 0x17
        /*002a*/ 	.short	(.L_13 - .L_12)
.L_12:
        /*002c*/ 	.word	0x00000000
        /*0030*/ 	.short	0x0001
        /*0032*/ 	.short	0x0008
        /*0034*/ 	.byte	0x00, 0xf5, 0x21, 0x00


	//----- nvinfo : EIATTR_KPARAM_INFO
	.align		4
.L_13:
        /*0038*/ 	.byte	0x04, 0x17
        /*003a*/ 	.short	(.L_15 - .L_14)
.L_14:
        /*003c*/ 	.word	0x00000000
        /*0040*/ 	.short	0x0000
        /*0042*/ 	.short	0x0000
        /*0044*/ 	.byte	0x00, 0xf5, 0x21, 0x00


	//----- nvinfo : EIATTR_SPARSE_MMA_MASK
	.align		4
.L_15:
        /*0048*/ 	.byte	0x03, 0x50
        /*004a*/ 	.short	0x0000


	//----- nvinfo : EIATTR_MAXREG_COUNT
	.align		4
        /*004c*/ 	.byte	0x03, 0x1b
        /*004e*/ 	.short	0x00ff


	//----- nvinfo : EIATTR_NUM_BARRIERS
	.align		4
        /*0050*/ 	.byte	0x02, 0x4c
        /*0052*/ 	.byte	0x01
	.zero		1


	//----- nvinfo : EIATTR_MERCURY_ISA_VERSION
	.align		4
        /*0054*/ 	.byte	0x03, 0x5f
        /*0056*/ 	.short	0x0101


	//----- nvinfo : EIATTR_VRC_CTA_INIT_COUNT
	.align		4
        /*0058*/ 	.byte	0x02, 0x4a
	.zero		1
	.zero		1


	//----- nvinfo : EIATTR_EXIT_INSTR_OFFSETS
	.align		4
        /*005c*/ 	.byte	0x04, 0x1c
        /*005e*/ 	.short	(.L_17 - .L_16)


	//   ....[0]....
.L_16:
        /*0060*/ 	.word	0x000001f0


	//   ....[1]....
        /*0064*/ 	.word	0x000002e0


	//----- nvinfo : EIATTR_CRS_STACK_SIZE
	.align		4
.L_17:
        /*0068*/ 	.byte	0x04, 0x1e
        /*006a*/ 	.short	(.L_19 - .L_18)
.L_18:
        /*006c*/ 	.word	0x00000000


	//----- nvinfo : EIATTR_CBANK_PARAM_SIZE
	.align		4
.L_19:
        /*0070*/ 	.byte	0x03, 0x19
        /*0072*/ 	.short	0x0018


	//----- nvinfo : EIATTR_PARAM_CBANK
	.align		4
        /*0074*/ 	.byte	0x04, 0x0a
        /*0076*/ 	.short	(.L_21 - .L_20)
	.align		4
.L_20:
        /*0078*/ 	.word	index@(.nv.constant0._Z11g_getCost_3PfS_fi)
        /*007c*/ 	.short	0x0380
        /*007e*/ 	.short	0x0018


	//----- nvinfo : EIATTR_SW_WAR
	.align		4
.L_21:
        /*0080*/ 	.byte	0x04, 0x36
        /*0082*/ 	.short	(.L_23 - .L_22)
.L_22:
        /*0084*/ 	.word	0x00000008
.L_23:


//--------------------- .nv.callgraph             --------------------------
	.section	.nv.callgraph,"",@"SHT_CUDA_CALLGRAPH"
	.align	4
	.sectionentsize	8
	.align		4
        /*0000*/ 	.word	0x00000000
	.align		4
        /*0004*/ 	.word	0xffffffff
	.align		4
        /*0008*/ 	.word	0x00000000
	.align		4
        /*000c*/ 	.word	0xfffffffe
	.align		4
        /*0010*/ 	.word	0x00000000
	.align		4
        /*0014*/ 	.word	0xfffffffd
	.align		4
        /*0018*/ 	.word	0x00000000
	.align		4
        /*001c*/ 	.word	0xfffffffc


//--------------------- .text._Z11g_getCost_3PfS_fi --------------------------
	.section	.text._Z11g_getCost_3PfS_fi,"ax",@progbits
	.align	128
        .global         _Z11g_getCost_3PfS_fi
        .type           _Z11g_getCost_3PfS_fi,@function
        .size           _Z11g_getCost_3PfS_fi,(.L_x_6 - _Z11g_getCost_3PfS_fi)
        .other          _Z11g_getCost_3PfS_fi,@"STO_CUDA_ENTRY STV_DEFAULT"
_Z11g_getCost_3PfS_fi:
.text._Z11g_getCost_3PfS_fi:
[----:B------:R-:W-:Y:S08]  /*0000*/  LDC R1, c[0x0][0x37c] ;  /* 0x0000df00ff017b82 */ /* 0x000ff00000000800 */
[----:B------:R-:W0:Y:S01]  /*0010*/  S2UR UR5, SR_CgaCtaId ;  /* 0x00000000000579c3 */ /* 0x000e220000008800 */
[----:B------:R-:W1:Y:S01]  /*0020*/  S2R R6, SR_TID.X ;  /* 0x0000000000067919 */ /* 0x000e620000002100 */
[----:B------:R-:W-:-:S02]  /*0030*/  UMOV UR4, 0x400 ;  /* 0x0000040000047882 */ /* 0x000fc40000000000 */
[----:B0-----:R-:W-:-:S06]  /*0040*/  ULEA UR4, UR5, UR4, 0x18 ;  /* 0x0000000405047291 */ /* 0x001fcc000f8ec0ff */
[----:B-1----:R-:W-:-:S05]  /*0050*/  LEA R0, R6, UR4, 0x2 ;  /* 0x0000000406007c11 */ /* 0x002fca000f8e10ff */
[----:B------:R-:W0:Y:S01]  /*0060*/  LDCU UR4, c[0x0][0x394] ;  /* 0x00007280ff0477ac */ /* 0x000e220008000800 */
[----:B------:R1:W-:Y:S01]  /*0070*/  STS [R0], RZ ;  /* 0x000000ff00007388 */ /* 0x0003e20000000800 */
[----:B0-----:R-:W-:Y:S01]  /*0080*/  UISETP.GE.AND UP0, UPT, UR4, 0x1, UPT ;  /* 0x000000010400788c */ /* 0x001fe2000bf06270 */
[----:B------:R-:W-:Y:S08]  /*0090*/  BAR.SYNC.DEFER_BLOCKING 0x0 ;  /* 0x0000000000007b1d */ /* 0x000ff00000010000 */
[----:B-1----:R-:W-:Y:S05]  /*00a0*/  BRA.U !UP0, `(.L_x_0) ;  /* 0x0000000108487547 */ /* 0x002fea000b800000 */
[----:B------:R-:W0:Y:S01]  /*00b0*/  LDC.64 R4, c[0x0][0x388] ;  /* 0x0000e200ff047b82 */ /* 0x000e220000000a00 */
[----:B------:R-:W1:Y:S01]  /*00c0*/  LDCU UR5, c[0x0][0x360] ;  /* 0x00006c00ff0577ac */ /* 0x000e620008000800 */
[----:B------:R-:W2:Y:S01]  /*00d0*/  LDCU.64 UR6, c[0x0][0x358] ;  /* 0x00006b00ff0677ac */ /* 0x000ea20008000a00 */
[----:B------:R-:W3:Y:S01]  /*00e0*/  LDCU UR8, c[0x0][0x394] ;  /* 0x00007280ff0877ac */ /* 0x000ee20008000800 */
[----:B------:R-:W-:-:S05]  /*00f0*/  UMOV UR4, URZ ;  /* 0x000000ff00047c82 */ /* 0x000fca0008000000 */
.L_x_3:
[----:B------:R-:W-:Y:S01]  /*0100*/  VIADD R3, R6, UR4 ;  /* 0x0000000406037c36 */ /* 0x000fe20008000000 */
[----:B-1----:R-:W-:Y:S01]  /*0110*/  UIADD3 UR4, UPT, UPT, UR5, UR4, URZ ;  /* 0x0000000405047290 */ /* 0x002fe2000fffe0ff */
[----:B------:R-:W-:Y:S03]  /*0120*/  BSSY.RECONVERGENT B0, `(.L_x_1) ;  /* 0x0000009000007945 */ /* 0x000fe60003800200 */
[----:B---3--:R-:W-:Y:S01]  /*0130*/  ISETP.GE.AND P0, PT, R3, UR8, PT ;  /* 0x0000000803007c0c */ /* 0x008fe2000bf06270 */
[----:B------:R-:W-:-:S12]  /*0140*/  UISETP.GE.AND UP0, UPT, UR4, UR8, UPT ;  /* 0x000000080400728c */ /* 0x000fd8000bf06270 */
[----:B------:R-:W-:Y:S05]  /*0150*/  @P0 BRA `(.L_x_2) ;  /* 0x0000000000140947 */ /* 0x000fea0003800000 */
[----:B0-----:R-:W-:Y:S01]  /*0160*/  IMAD.WIDE R2, R3, 0x4, R4 ;  /* 0x0000000403027825 */ /* 0x001fe200078e0204 */
[----:B------:R-:W0:Y:S05]  /*0170*/  LDS R7, [R0] ;  /* 0x0000000000077984 */ /* 0x000e2a0000000800 */
[----:B--2---:R-:W0:Y:S02]  /*0180*/  LDG.E R2, desc[UR6][R2.64] ;  /* 0x0000000602027981 */ /* 0x004e24000c1e1900 */
[----:B0-----:R-:W-:-:S05]  /*0190*/  FFMA R7, R2, R2, R7 ;  /* 0x0000000202077223 */ /* 0x001fca0000000007 */
[----:B------:R1:W-:Y:S02]  /*01a0*/  STS [R0], R7 ;  /* 0x0000000700007388 */ /* 0x0003e40000000800 */
.L_x_2:
[----:B--2---:R-:W-:Y:S05]  /*01b0*/  BSYNC.RECONVERGENT B0 ;  /* 0x0000000000007941 */ /* 0x004fea0003800200 */
.L_x_1:
[----:B------:R-:W-:Y:S05]  /*01c0*/  BRA.U !UP0, `(.L_x_3) ;  /* 0xfffffffd08cc7547 */ /* 0x000fea000b83ffff */
.L_x_0:
[----:B------:R-:W2:Y:S02]  /*01d0*/  LDC R2, c[0x0][0x360] ;  /* 0x0000d800ff027b82 */ /* 0x000ea40000000800 */
[----:B--2---:R-:W-:-:S13]  /*01e0*/  ISETP.NE.AND P0, PT, R2, 0x1, PT ;  /* 0x000000010200780c */ /* 0x004fda0003f05270 */
[----:B------:R-:W-:Y:S05]  /*01f0*/  @!P0 EXIT ;  /* 0x000000000000894d */ /* 0x000fea0003800000 */
.L_x_4:
[----:B------:R-:W-:Y:S01]  /*0200*/  VIADD R3, R2, 0x1 ;  /* 0x0000000102037836 */ /* 0x000fe20000000000 */
[----:B------:R-:W-:Y:S04]  /*0210*/  BAR.SYNC.DEFER_BLOCKING 0x0 ;  /* 0x0000000000007b1d */ /* 0x000fe80000010000 */
[----:B-1----:R-:W-:-:S04]  /*0220*/  SHF.R.U32.HI R7, RZ, 0x1, R3 ;  /* 0x00000001ff077819 */ /* 0x002fc80000011603 */
[----:B------:R-:W-:-:S04]  /*0230*/  IADD3 R3, PT, PT, R7, R6, RZ ;  /* 0x0000000607037210 */ /* 0x000fc80007ffe0ff */
[----:B------:R-:W-:-:S04]  /*0240*/  ISETP.GE.U32.AND P0, PT, R3, R2, PT ;  /* 0x000000020300720c */ /* 0x000fc80003f06070 */
[----:B------:R-:W-:-:S13]  /*0250*/  ISETP.GE.U32.OR P0, PT, R6, R7, P0 ;  /* 0x000000070600720c */ /* 0x000fda0000706470 */
[----:B------:R-:W-:Y:S01]  /*0260*/  @!P0 IMAD R3, R7, 0x4, R0 ;  /* 0x0000000407038824 */ /* 0x000fe200078e0200 */
[----:B------:R-:W-:Y:S05]  /*0270*/  @!P0 LDS R2, [R0] ;  /* 0x0000000000028984 */ /* 0x000fea0000000800 */
[----:B------:R-:W0:Y:S02]  /*0280*/  @!P0 LDS R3, [R3] ;  /* 0x0000000003038984 */ /* 0x000e240000000800 */
[----:B0-----:R-:W-:Y:S01]  /*0290*/  @!P0 FADD R5, R3, R2 ;  /* 0x0000000203058221 */ /* 0x001fe20000000000 */
[----:B------:R-:W-:-:S04]  /*02a0*/  MOV R2, R7 ;  /* 0x0000000700027202 */ /* 0x000fc80000000f00 */
[----:B------:R2:W-:Y:S01]  /*02b0*/  @!P0 STS [R0], R5 ;  /* 0x0000000500008388 */ /* 0x0005e20000000800 */
[----:B------:R-:W-:-:S13]  /*02c0*/  ISETP.NE.AND P0, PT, R7, 0x1, PT ;  /* 0x000000010700780c */ /* 0x000fda0003f05270 */
[----:B--2---:R-:W-:Y:S05]  /*02d0*/  @P0 BRA `(.L_x_4) ;  /* 0xfffffffc00c80947 */ /* 0x004fea000383ffff */
[----:B------:R-:W-:Y:S05]  /*02e0*/  EXIT ;  /* 0x000000000000794d */ /* 0x000fea0003800000 */
.L_x_5:
[----:B------:R-:W-:-:S00]  /*02f0*/  BRA `(.L_x_5) ;  /* 0xfffffffc00fc7947 */ /* 0x000fc0000383ffff */
[----:B------:R-:W-:-:S00]  /*0300*/  NOP ;  /* 0x0000000000007918 */ /* 0x000fc00000000000 */
[----:B------:R-:W-:-:S00]  /*0310*/  NOP ;  /* 0x0000000000007918 */ /* 0x000fc00000000000 */
[----:B------:R-:W-:-:S00]  /*0320*/  NOP ;  /* 0x0000000000007918 */ /* 0x000fc00000000000 */
[----:B------:R-:W-:-:S00]  /*0330*/  NOP ;  /* 0x0000000000007918 */ /* 0x000fc00000000000 */
[----:B------:R-:W-:-:S00]  /*0340*/  NOP ;  /* 0x0000000000007918 */ /* 0x000fc00000000000 */
[----:B------:R-:W-:-:S00]  /*0350*/  NOP ;  /* 0x0000000000007918 */ /* 0x000fc00000000000 */
[----:B------:R-:W-:-:S00]  /*0360*/  NOP ;  /* 0x0000000000007918 */ /* 0x000fc00000000000 */
[----:B------:R-:W-:-:S00]  /*0370*/  NOP ;  /* 0x0000000000007918 */ /* 0x000fc00000000000 */
.L_x_6:


//--------------------- .nv.shared._Z11g_getCost_3PfS_fi --------------------------
	.section	.nv.shared._Z11g_getCost_3PfS_fi,"aw",@nobits
	.sectionflags	@""
	.align	4
.nv.shared._Z11g_getCost_3PfS_fi:
	.zero		1152


//--------------------- .nv.shared.reserved.0     --------------------------
	.section	.nv.shared.reserved.0,"aw",@nobits
	.weak		__nv_reservedSMEM_offset_0_alias
	.size		__nv_reservedSMEM_offset_0_alias, 0, 64
	.other		__nv_reservedSMEM_offset_0_alias,@"STO_CUDA_RESERVED_SHARED STV_DEFAULT"
__nv_reservedSMEM_offset_0_alias:
	.zero		0
	.zero		64


//--------------------- .nv.constant0._Z11g_getCost_3PfS_fi --------------------------
	.section	.nv.constant0._Z11g_getCost_3PfS_fi,"a",@progbits
	.sectionflags	@""
	.align	4
.nv.constant0._Z11g_getCost_3PfS_fi:
	.zero		920


//--------------------- SYMBOLS --------------------------

	.type		.nv.reservedSmem.offset0,@object
	.size		.nv.reservedSmem.offset0,0x4
	.type		.nv.reservedSmem.cap,@object
	.size		.nv.reservedSmem.cap,0x4
